//
// Generated by NVIDIA NVVM Compiler
//
// Compiler Build ID: CL-36424714
// Cuda compilation tools, release 13.0, V13.0.88
// Based on NVVM 20.0.0
//

.version 9.0
.target sm_100
.address_size 64

	// .globl	_Z7dkernelPiS_S_

.visible .entry _Z7dkernelPiS_S_(
	.param .u64 .ptr .align 1 _Z7dkernelPiS_S__param_0,
	.param .u64 .ptr .align 1 _Z7dkernelPiS_S__param_1,
	.param .u64 .ptr .align 1 _Z7dkernelPiS_S__param_2
)
{
	.reg .b32 	%r<7>;
	.reg .b64 	%rd<11>;

	ld.param.u64 	%rd1, [_Z7dkernelPiS_S__param_0];
	ld.param.u64 	%rd2, [_Z7dkernelPiS_S__param_1];
	ld.param.u64 	%rd3, [_Z7dkernelPiS_S__param_2];
	cvta.to.global.u64 	%rd4, %rd3;
	cvta.to.global.u64 	%rd5, %rd2;
	cvta.to.global.u64 	%rd6, %rd1;
	mov.u32 	%r1, %tid.x;
	mul.wide.u32 	%rd7, %r1, 4;
	add.s64 	%rd8, %rd6, %rd7;
	ld.global.u32 	%r2, [%rd8];
	mul.lo.s32 	%r3, %r2, %r2;
	add.s64 	%rd9, %rd5, %rd7;
	ld.global.u32 	%r4, [%rd9];
	mul.lo.s32 	%r5, %r4, %r4;
	mad.lo.s32 	%r6, %r5, %r4, %r3;
	add.s64 	%rd10, %rd4, %rd7;
	st.global.u32 	[%rd10], %r6;
	ret;

}


// ===== COMPILED SASS (sm_100) =====

	.target	sm_100

	.elftype	@"ET_EXEC"


//--------------------- .note.nv.tkinfo           --------------------------
	.section	.note.nv.tkinfo,"",@"SHT_NOTE"
	.sectionflags	@"SHF_NOTE_NV_TKINFO"
	.tkinfo
        /*0018*/ 	.word	0x00000002
        /*0030*/ 	.string	""
        /*0030*/ 	.string	"ptxas"
        /*0030*/ 	.string	"Cuda compilation tools, release 13.0, V13.0.88"
        /*0030*/ 	.string	"Build cuda_13.0.r13.0/compiler.36424714_0"
        /*0030*/ 	.string	"-arch sm_100 -m 64 "



//--------------------- .note.nv.cuinfo           --------------------------
	.section	.note.nv.cuinfo,"",@"SHT_NOTE"
	.sectionflags	@"SHF_NOTE_NV_CUINFO"
        /*0018*/ 	.short	0x0002
        /*001a*/ 	.short	0x0064
        /*001c*/ 	.short	0x0082
	.zero		2


//--------------------- .nv.info                  --------------------------
	.section	.nv.info,"",@"SHT_CUDA_INFO"
	.align	4


	//----- nvinfo : EIATTR_REGCOUNT
	.align		4
        /*0000*/ 	.byte	0x04, 0x2f
        /*0002*/ 	.short	(.L_1 - .L_0)
	.align		4
.L_0:
        /*0004*/ 	.word	index@(_Z7dkernelPiS_S_)
        /*0008*/ 	.word	0x0000000c


	//----- nvinfo : EIATTR_FRAME_SIZE
	.align		4
.L_1:
        /*000c*/ 	.byte	0x04, 0x11
        /*000e*/ 	.short	(.L_3 - .L_2)
	.align		4
.L_2:
        /*0010*/ 	.word	index@(_Z7dkernelPiS_S_)
        /*0014*/ 	.word	0x00000000


	//----- nvinfo : EIATTR_MIN_STACK_SIZE
	.align		4
.L_3:
        /*0018*/ 	.byte	0x04, 0x12
        /*001a*/ 	.short	(.L_5 - .L_4)
	.align		4
.L_4:
        /*001c*/ 	.word	index@(_Z7dkernelPiS_S_)
        /*0020*/ 	.word	0x00000000
.L_5:


//--------------------- .nv.compat                --------------------------
	.section	.nv.compat,"",@"SHT_CUDA_COMPAT_INFO"
	.align	4
        /*0000*/ 	.byte	0x02, 0x09, 0x00, 0x00, 0x02, 0x02, 0x01, 0x00, 0x02, 0x05, 0x05, 0x00, 0x03, 0x07, 0x01, 0x01
        /*0010*/ 	.byte	0x02, 0x03, 0x00, 0x00, 0x02, 0x06, 0x01, 0x00, 0x04, 0x0b, 0x08, 0x00, 0x09, 0x00, 0x00, 0x00
        /*0020*/ 	.byte	0x00, 0x00, 0x00, 0x00


//--------------------- .nv.info._Z7dkernelPiS_S_ --------------------------
	.section	.nv.info._Z7dkernelPiS_S_,"",@"SHT_CUDA_INFO"
	.sectionflags	@""
	.align	4


	//----- nvinfo : EIATTR_CUDA_API_VERSION
	.align		4
        /*0000*/ 	.byte	0x04, 0x37
        /*0002*/ 	.short	(.L_7 - .L_6)
.L_6:
        /*0004*/ 	.word	0x00000082


	//----- nvinfo : EIATTR_KPARAM_INFO
	.align		4
.L_7:
        /*0008*/ 	.byte	0x04, 0x17
        /*000a*/ 	.short	(.L_9 - .L_8)
.L_8:
        /*000c*/ 	.word	0x00000000
        /*0010*/ 	.short	0x0002
        /*0012*/ 	.short	0x0010
        /*0014*/ 	.byte	0x00, 0xf5, 0x21, 0x00


	//----- nvinfo : EIATTR_KPARAM_INFO
	.align		4
.L_9:
        /*0018*/ 	.byte	0x04, 0x17
        /*001a*/ 	.short	(.L_11 - .L_10)
.L_10:
        /*001c*/ 	.word	0x00000000
        /*0020*/ 	.short	0x0001
        /*0022*/ 	.short	0x0008
        /*0024*/ 	.byte	0x00, 0xf5, 0x21, 0x00


	//----- nvinfo : EIATTR_KPARAM_INFO
	.align		4
.L_11:
        /*0028*/ 	.byte	0x04, 0x17
        /*002a*/ 	.short	(.L_13 - .L_12)
.L_12:
        /*002c*/ 	.word	0x00000000
        /*0030*/ 	.short	0x0000
        /*0032*/ 	.short	0x0000
        /*0034*/ 	.byte	0x00, 0xf5, 0x21, 0x00


	//----- nvinfo : EIATTR_SPARSE_MMA_MASK
	.align		4
.L_13:
        /*0038*/ 	.byte	0x03, 0x50
        /*003a*/ 	.short	0x0000


	//----- nvinfo : EIATTR_MAXREG_COUNT
	.align		4
        /*003c*/ 	.byte	0x03, 0x1b
        /*003e*/ 	.short	0x00ff


	//----- nvinfo : EIATTR_MERCURY_ISA_VERSION
	.align		4
        /*0040*/ 	.byte	0x03, 0x5f
        /*0042*/ 	.short	0x0101


	//----- nvinfo : EIATTR_VRC_CTA_INIT_COUNT
	.align		4
        /*0044*/ 	.byte	0x02, 0x4a
	.zero		1
	.zero		1


	//----- nvinfo : EIATTR_EXIT_INSTR_OFFSETS
	.align		4
        /*0048*/ 	.byte	0x04, 0x1c
        /*004a*/ 	.short	(.L_15 - .L_14)


	//   ....[0]....
.L_14:
        /*004c*/ 	.word	0x000000f0


	//----- nvinfo : EIATTR_CBANK_PARAM_SIZE
	.align		4
.L_15:
        /*0050*/ 	.byte	0x03, 0x19
        /*0052*/ 	.short	0x0018


	//----- nvinfo : EIATTR_PARAM_CBANK
	.align		4
        /*0054*/ 	.byte	0x04, 0x0a
        /*0056*/ 	.short	(.L_17 - .L_16)
	.align		4
.L_16:
        /*0058*/ 	.word	index@(.nv.constant0._Z7dkernelPiS_S_)
        /*005c*/ 	.short	0x0380
        /*005e*/ 	.short	0x0018


	//----- nvinfo : EIATTR_SW_WAR
	.align		4
.L_17:
        /*0060*/ 	.byte	0x04, 0x36
        /*0062*/ 	.short	(.L_19 - .L_18)
.L_18:
        /*0064*/ 	.word	0x00000008
.L_19:


//--------------------- .nv.callgraph             --------------------------
	.section	.nv.callgraph,"",@"SHT_CUDA_CALLGRAPH"
	.align	4
	.sectionentsize	8
	.align		4
        /*0000*/ 	.word	0x00000000
	.align		4
        /*0004*/ 	.word	0xffffffff
	.align		4
        /*0008*/ 	.word	0x00000000
	.align		4
        /*000c*/ 	.word	0xfffffffe
	.align		4
        /*0010*/ 	.word	0x00000000
	.align		4
        /*0014*/ 	.word	0xfffffffd
	.align		4
        /*0018*/ 	.word	0x00000000
	.align		4
        /*001c*/ 	.word	0xfffffffc


//--------------------- .text._Z7dkernelPiS_S_    --------------------------
	.section	.text._Z7dkernelPiS_S_,"ax",@progbits
	.align	128
        .global         _Z7dkernelPiS_S_
        .type           _Z7dkernelPiS_S_,@function
        .size           _Z7dkernelPiS_S_,(.L_x_1 - _Z7dkernelPiS_S_)
        .other          _Z7dkernelPiS_S_,@"STO_CUDA_ENTRY STV_DEFAULT"
_Z7dkernelPiS_S_:
.text._Z7dkernelPiS_S_:
[----:B------:R-:W-:Y:S01]  /*0000*/  LDC R1, c[0x0][0x37c] ;  /* 0x0000df00ff017b82 */ /* 0x000fe20000000800 */
[----:B------:R-:W0:Y:S07]  /*0010*/  S2R R9, SR_TID.X ;  /* 0x0000000000097919 */ /* 0x000e2e0000002100 */
[----:B------:R-:W0:Y:S01]  /*0020*/  LDC.64 R2, c[0x0][0x380] ;  /* 0x0000e000ff027b82 */ /* 0x000e220000000a00 */
[----:B------:R-:W1:Y:S07]  /*0030*/  LDCU.64 UR4, c[0x0][0x358] ;  /* 0x00006b00ff0477ac */ /* 0x000e6e0008000a00 */
[----:B------:R-:W2:Y:S08]  /*0040*/  LDC.64 R4, c[0x0][0x388] ;  /* 0x0000e200ff047b82 */ /* 0x000eb00000000a00 */
[----:B------:R-:W3:Y:S01]  /*0050*/  LDC.64 R6, c[0x0][0x390] ;  /* 0x0000e400ff067b82 */ /* 0x000ee20000000a00 */
[----:B0-----:R-:W-:-:S04]  /*0060*/  IMAD.WIDE.U32 R2, R9, 0x4, R2 ;  /* 0x0000000409027825 */ /* 0x001fc800078e0002 */
[C---:B--2---:R-:W-:Y:S02]  /*0070*/  IMAD.WIDE.U32 R4, R9.reuse, 0x4, R4 ;  /* 0x0000000409047825 */ /* 0x044fe400078e0004 */
[----:B-1----:R-:W2:Y:S04]  /*0080*/  LDG.E R2, desc[UR4][R2.64] ;  /* 0x0000000402027981 */ /* 0x002ea8000c1e1900 */
[----:B------:R-:W4:Y:S01]  /*0090*/  LDG.E R5, desc[UR4][R4.64] ;  /* 0x0000000404057981 */ /* 0x000f22000c1e1900 */
[----:B---3--:R-:W-:-:S04]  /*00a0*/  IMAD.WIDE.U32 R6, R9, 0x4, R6 ;  /* 0x0000000409067825 */ /* 0x008fc800078e0006 */
[----:B--2---:R-:W-:Y:S02]  /*00b0*/  IMAD R0, R2, R2, RZ ;  /* 0x0000000202007224 */ /* 0x004fe400078e02ff */
[----:B----4-:R-:W-:-:S04]  /*00c0*/  IMAD R8, R5, R5, RZ ;  /* 0x0000000505087224 */ /* 0x010fc800078e02ff */
[----:B------:R-:W-:-:S05]  /*00d0*/  IMAD R9, R5, R8, R0 ;  /* 0x0000000805097224 */ /* 0x000fca00078e0200 */
[----:B------:R-:W-:Y:S01]  /*00e0*/  STG.E desc[UR4][R6.64], R9 ;  /* 0x0000000906007986 */ /* 0x000fe2000c101904 */
[----:B------:R-:W-:Y:S05]  /*00f0*/  EXIT ;  /* 0x000000000000794d */ /* 0x000fea0003800000 */
.L_x_0:
[----:B------:R-:W-:-:S00]  /*0100*/  BRA `(.L_x_0) ;  /* 0xfffffffc00fc7947 */ /* 0x000fc0000383ffff */
[----:B------:R-:W-:-:S00]  /*0110*/  NOP ;  /* 0x0000000000007918 */ /* 0x000fc00000000000 */
        /* <DEDUP_REMOVED lines=14> */
.L_x_1:


//--------------------- .nv.shared.reserved.0     --------------------------
	.section	.nv.shared.reserved.0,"aw",@nobits
	.weak		__nv_reservedSMEM_offset_0_alias
	.size		__nv_reservedSMEM_offset_0_alias, 0, 64
	.other		__nv_reservedSMEM_offset_0_alias,@"STO_CUDA_RESERVED_SHARED STV_DEFAULT"
__nv_reservedSMEM_offset_0_alias:
	.zero		0
	.zero		64


//--------------------- .nv.constant0._Z7dkernelPiS_S_ --------------------------
	.section	.nv.constant0._Z7dkernelPiS_S_,"a",@progbits
	.sectionflags	@""
	.align	4
.nv.constant0._Z7dkernelPiS_S_:
	.zero		920


//--------------------- SYMBOLS --------------------------

	.type		.nv.reservedSmem.offset0,@object
	.size		.nv.reservedSmem.offset0,0x4
